//
// Generated by NVIDIA NVVM Compiler
//
// Compiler Build ID: CL-36424714
// Cuda compilation tools, release 13.0, V13.0.88
// Based on NVVM 20.0.0
//

.version 9.0
.target sm_100
.address_size 64

	// .globl	_Z4recviPKiP8NodeDataiS0_S0_i

.visible .entry _Z4recviPKiP8NodeDataiS0_S0_i(
	.param .u32 _Z4recviPKiP8NodeDataiS0_S0_i_param_0,
	.param .u64 .ptr .align 1 _Z4recviPKiP8NodeDataiS0_S0_i_param_1,
	.param .u64 .ptr .align 1 _Z4recviPKiP8NodeDataiS0_S0_i_param_2,
	.param .u32 _Z4recviPKiP8NodeDataiS0_S0_i_param_3,
	.param .u64 .ptr .align 1 _Z4recviPKiP8NodeDataiS0_S0_i_param_4,
	.param .u64 .ptr .align 1 _Z4recviPKiP8NodeDataiS0_S0_i_param_5,
	.param .u32 _Z4recviPKiP8NodeDataiS0_S0_i_param_6
)
{
	.reg .pred 	%p<7>;
	.reg .b16 	%rs<2>;
	.reg .b32 	%r<28>;
	.reg .b32 	%f<7>;
	.reg .b64 	%rd<12>;
	.reg .b64 	%fd<31>;

	ld.param.u64 	%rd2, [_Z4recviPKiP8NodeDataiS0_S0_i_param_2];
	ld.param.u32 	%r7, [_Z4recviPKiP8NodeDataiS0_S0_i_param_3];
	ld.param.u64 	%rd3, [_Z4recviPKiP8NodeDataiS0_S0_i_param_4];
	ld.param.u64 	%rd4, [_Z4recviPKiP8NodeDataiS0_S0_i_param_5];
	ld.param.u32 	%r6, [_Z4recviPKiP8NodeDataiS0_S0_i_param_6];
	mov.u32 	%r8, %tid.x;
	mov.u32 	%r9, %ctaid.x;
	mov.u32 	%r10, %ntid.x;
	mad.lo.s32 	%r1, %r9, %r10, %r8;
	setp.ge.s32 	%p1, %r1, %r7;
	@%p1 bra 	$L__BB0_7;
	cvta.to.global.u64 	%rd5, %rd4;
	cvta.to.global.u64 	%rd6, %rd3;
	cvta.to.global.u64 	%rd7, %rd2;
	mul.wide.s32 	%rd8, %r1, 4;
	add.s64 	%rd9, %rd5, %rd8;
	ld.global.u32 	%r2, [%rd9];
	add.s64 	%rd10, %rd6, %rd8;
	ld.global.u32 	%r11, [%rd10];
	mul.wide.s32 	%rd11, %r11, 32;
	add.s64 	%rd1, %rd7, %rd11;
	ld.global.u8 	%rs1, [%rd1+29];
	st.global.u8 	[%rd1+28], %rs1;
	setp.lt.s32 	%p2, %r2, 1;
	@%p2 bra 	$L__BB0_7;
	ld.global.u32 	%r12, [%rd1+20];
	setp.le.s32 	%p3, %r2, %r12;
	@%p3 bra 	$L__BB0_7;
	atom.global.max.s32 	%r13, [%rd1+24], %r2;
	ld.global.f32 	%f1, [%rd1+4];
	ld.global.f32 	%f2, [%rd1+8];
	cvt.rn.f64.s32 	%fd6, %r6;
	mul.f64 	%fd1, %fd6, 0dBF847AE147AE147B;
	fma.rn.f64 	%fd7, %fd1, 0d3FF71547652B82FE, 0d4338000000000000;
	{
	.reg .b32 %temp; 
	mov.b64 	{%r3, %temp}, %fd7;
	}
	mov.f64 	%fd8, 0dC338000000000000;
	add.rn.f64 	%fd9, %fd7, %fd8;
	fma.rn.f64 	%fd10, %fd9, 0dBFE62E42FEFA39EF, %fd1;
	fma.rn.f64 	%fd11, %fd9, 0dBC7ABC9E3B39803F, %fd10;
	fma.rn.f64 	%fd12, %fd11, 0d3E5ADE1569CE2BDF, 0d3E928AF3FCA213EA;
	fma.rn.f64 	%fd13, %fd12, %fd11, 0d3EC71DEE62401315;
	fma.rn.f64 	%fd14, %fd13, %fd11, 0d3EFA01997C89EB71;
	fma.rn.f64 	%fd15, %fd14, %fd11, 0d3F2A01A014761F65;
	fma.rn.f64 	%fd16, %fd15, %fd11, 0d3F56C16C1852B7AF;
	fma.rn.f64 	%fd17, %fd16, %fd11, 0d3F81111111122322;
	fma.rn.f64 	%fd18, %fd17, %fd11, 0d3FA55555555502A1;
	fma.rn.f64 	%fd19, %fd18, %fd11, 0d3FC5555555555511;
	fma.rn.f64 	%fd20, %fd19, %fd11, 0d3FE000000000000B;
	fma.rn.f64 	%fd21, %fd20, %fd11, 0d3FF0000000000000;
	fma.rn.f64 	%fd22, %fd21, %fd11, 0d3FF0000000000000;
	{
	.reg .b32 %temp; 
	mov.b64 	{%r4, %temp}, %fd22;
	}
	{
	.reg .b32 %temp; 
	mov.b64 	{%temp, %r5}, %fd22;
	}
	shl.b32 	%r14, %r3, 20;
	add.s32 	%r15, %r14, %r5;
	mov.b64 	%fd30, {%r4, %r15};
	{
	.reg .b32 %temp; 
	mov.b64 	{%temp, %r16}, %fd1;
	}
	mov.b32 	%f4, %r16;
	abs.f32 	%f3, %f4;
	setp.lt.f32 	%p4, %f3, 0f4086232B;
	@%p4 bra 	$L__BB0_6;
	setp.lt.f64 	%p5, %fd1, 0d0000000000000000;
	add.f64 	%fd23, %fd1, 0d7FF0000000000000;
	selp.f64 	%fd30, 0d0000000000000000, %fd23, %p5;
	setp.geu.f32 	%p6, %f3, 0f40874800;
	@%p6 bra 	$L__BB0_6;
	shr.u32 	%r17, %r3, 31;
	add.s32 	%r18, %r3, %r17;
	shr.s32 	%r19, %r18, 1;
	shl.b32 	%r20, %r19, 20;
	add.s32 	%r21, %r5, %r20;
	mov.b64 	%fd24, {%r4, %r21};
	sub.s32 	%r22, %r3, %r19;
	shl.b32 	%r23, %r22, 20;
	add.s32 	%r24, %r23, 1072693248;
	mov.b32 	%r25, 0;
	mov.b64 	%fd25, {%r25, %r24};
	mul.f64 	%fd30, %fd25, %fd24;
$L__BB0_6:
	sub.f32 	%f5, %f2, %f1;
	cvt.f64.f32 	%fd26, %f5;
	mul.f64 	%fd27, %fd30, %fd26;
	cvt.f64.f32 	%fd28, %f2;
	sub.f64 	%fd29, %fd28, %fd27;
	cvt.rn.f32.f64 	%f6, %fd29;
	mov.b32 	%r26, %f6;
	atom.global.exch.b32 	%r27, [%rd1+4], %r26;
$L__BB0_7:
	ret;

}
	// .globl	_Z4sendiPKiP8NodeDataiS0_Piii
.visible .entry _Z4sendiPKiP8NodeDataiS0_Piii(
	.param .u32 _Z4sendiPKiP8NodeDataiS0_Piii_param_0,
	.param .u64 .ptr .align 1 _Z4sendiPKiP8NodeDataiS0_Piii_param_1,
	.param .u64 .ptr .align 1 _Z4sendiPKiP8NodeDataiS0_Piii_param_2,
	.param .u32 _Z4sendiPKiP8NodeDataiS0_Piii_param_3,
	.param .u64 .ptr .align 1 _Z4sendiPKiP8NodeDataiS0_Piii_param_4,
	.param .u64 .ptr .align 1 _Z4sendiPKiP8NodeDataiS0_Piii_param_5,
	.param .u32 _Z4sendiPKiP8NodeDataiS0_Piii_param_6,
	.param .u32 _Z4sendiPKiP8NodeDataiS0_Piii_param_7
)
{
	.reg .pred 	%p<4>;
	.reg .b16 	%rs<3>;
	.reg .b32 	%r<12>;
	.reg .b32 	%f<7>;
	.reg .b64 	%rd<13>;

	ld.param.u64 	%rd2, [_Z4sendiPKiP8NodeDataiS0_Piii_param_2];
	ld.param.u32 	%r5, [_Z4sendiPKiP8NodeDataiS0_Piii_param_3];
	ld.param.u64 	%rd3, [_Z4sendiPKiP8NodeDataiS0_Piii_param_4];
	ld.param.u64 	%rd4, [_Z4sendiPKiP8NodeDataiS0_Piii_param_5];
	ld.param.u32 	%r3, [_Z4sendiPKiP8NodeDataiS0_Piii_param_6];
	ld.param.u32 	%r4, [_Z4sendiPKiP8NodeDataiS0_Piii_param_7];
	mov.u32 	%r6, %tid.x;
	mov.u32 	%r7, %ctaid.x;
	mov.u32 	%r8, %ntid.x;
	mad.lo.s32 	%r1, %r7, %r8, %r6;
	setp.ge.s32 	%p1, %r1, %r5;
	@%p1 bra 	$L__BB1_4;
	cvta.to.global.u64 	%rd5, %rd3;
	cvta.to.global.u64 	%rd6, %rd2;
	mul.wide.s32 	%rd7, %r1, 4;
	add.s64 	%rd8, %rd5, %rd7;
	ld.global.u32 	%r9, [%rd8];
	mul.wide.s32 	%rd9, %r9, 32;
	add.s64 	%rd1, %rd6, %rd9;
	ld.global.u8 	%rs1, [%rd1+28];
	setp.ne.s16 	%p2, %rs1, 0;
	@%p2 bra 	$L__BB1_4;
	ld.global.u32 	%r2, [%rd1+24];
	st.global.u32 	[%rd1+20], %r2;
	ld.global.f32 	%f1, [%rd1+4];
	ld.global.f32 	%f2, [%rd1];
	ld.global.f32 	%f3, [%rd1+16];
	add.f32 	%f4, %f2, %f3;
	mul.f32 	%f5, %f1, %f4;
	ld.global.f32 	%f6, [%rd1+12];
	setp.ltu.f32 	%p3, %f5, %f6;
	@%p3 bra 	$L__BB1_4;
	mov.b16 	%rs2, 1;
	st.global.u8 	[%rd1+29], %rs2;
	add.s32 	%r10, %r4, %r3;
	add.s32 	%r11, %r10, %r2;
	cvta.to.global.u64 	%rd10, %rd4;
	add.s64 	%rd12, %rd10, %rd7;
	st.global.u32 	[%rd12], %r11;
$L__BB1_4:
	ret;

}


// ===== COMPILED SASS (sm_100) =====

	.target	sm_100

	.elftype	@"ET_EXEC"


//--------------------- .note.nv.tkinfo           --------------------------
	.section	.note.nv.tkinfo,"",@"SHT_NOTE"
	.sectionflags	@"SHF_NOTE_NV_TKINFO"
	.tkinfo
        /*0018*/ 	.word	0x00000002
        /*0030*/ 	.string	""
        /*0030*/ 	.string	"ptxas"
        /*0030*/ 	.string	"Cuda compilation tools, release 13.0, V13.0.88"
        /*0030*/ 	.string	"Build cuda_13.0.r13.0/compiler.36424714_0"
        /*0030*/ 	.string	"-arch sm_100 -m 64 "



//--------------------- .note.nv.cuinfo           --------------------------
	.section	.note.nv.cuinfo,"",@"SHT_NOTE"
	.sectionflags	@"SHF_NOTE_NV_CUINFO"
        /*0018*/ 	.short	0x0002
        /*001a*/ 	.short	0x0064
        /*001c*/ 	.short	0x0082
	.zero		2


//--------------------- .nv.info                  --------------------------
	.section	.nv.info,"",@"SHT_CUDA_INFO"
	.align	4


	//----- nvinfo : EIATTR_REGCOUNT
	.align		4
        /*0000*/ 	.byte	0x04, 0x2f
        /*0002*/ 	.short	(.L_1 - .L_0)
	.align		4
.L_0:
        /*0004*/ 	.word	index@(_Z4recviPKiP8NodeDataiS0_S0_i)
        /*0008*/ 	.word	0x00000012


	//----- nvinfo : EIATTR_FRAME_SIZE
	.align		4
.L_1:
        /*000c*/ 	.byte	0x04, 0x11
        /*000e*/ 	.short	(.L_3 - .L_2)
	.align		4
.L_2:
        /*0010*/ 	.word	index@(_Z4recviPKiP8NodeDataiS0_S0_i)
        /*0014*/ 	.word	0x00000000


	//----- nvinfo : EIATTR_REGCOUNT
	.align		4
.L_3:
        /*0018*/ 	.byte	0x04, 0x2f
        /*001a*/ 	.short	(.L_5 - .L_4)
	.align		4
.L_4:
        /*001c*/ 	.word	index@(_Z4sendiPKiP8NodeDataiS0_Piii)
        /*0020*/ 	.word	0x0000000e


	//----- nvinfo : EIATTR_FRAME_SIZE
	.align		4
.L_5:
        /*0024*/ 	.byte	0x04, 0x11
        /*0026*/ 	.short	(.L_7 - .L_6)
	.align		4
.L_6:
        /*0028*/ 	.word	index@(_Z4sendiPKiP8NodeDataiS0_Piii)
        /*002c*/ 	.word	0x00000000


	//----- nvinfo : EIATTR_MIN_STACK_SIZE
	.align		4
.L_7:
        /*0030*/ 	.byte	0x04, 0x12
        /*0032*/ 	.short	(.L_9 - .L_8)
	.align		4
.L_8:
        /*0034*/ 	.word	index@(_Z4sendiPKiP8NodeDataiS0_Piii)
        /*0038*/ 	.word	0x00000000


	//----- nvinfo : EIATTR_MIN_STACK_SIZE
	.align		4
.L_9:
        /*003c*/ 	.byte	0x04, 0x12
        /*003e*/ 	.short	(.L_11 - .L_10)
	.align		4
.L_10:
        /*0040*/ 	.word	index@(_Z4recviPKiP8NodeDataiS0_S0_i)
        /*0044*/ 	.word	0x00000000
.L_11:


//--------------------- .nv.compat                --------------------------
	.section	.nv.compat,"",@"SHT_CUDA_COMPAT_INFO"
	.align	4
        /*0000*/ 	.byte	0x02, 0x09, 0x00, 0x00, 0x02, 0x02, 0x01, 0x00, 0x02, 0x05, 0x05, 0x00, 0x03, 0x07, 0x01, 0x01
        /*0010*/ 	.byte	0x02, 0x03, 0x00, 0x00, 0x02, 0x06, 0x01, 0x00, 0x04, 0x0b, 0x08, 0x00, 0x01, 0x00, 0x00, 0x00
        /*0020*/ 	.byte	0x00, 0x00, 0x00, 0x00


//--------------------- .nv.info._Z4sendiPKiP8NodeDataiS0_Piii --------------------------
	.section	.nv.info._Z4sendiPKiP8NodeDataiS0_Piii,"",@"SHT_CUDA_INFO"
	.sectionflags	@""
	.align	4


	//----- nvinfo : EIATTR_CUDA_API_VERSION
	.align		4
        /*0000*/ 	.byte	0x04, 0x37
        /*0002*/ 	.short	(.L_13 - .L_12)
.L_12:
        /*0004*/ 	.word	0x00000082


	//----- nvinfo : EIATTR_KPARAM_INFO
	.align		4
.L_13:
        /*0008*/ 	.byte	0x04, 0x17
        /*000a*/ 	.short	(.L_15 - .L_14)
.L_14:
        /*000c*/ 	.word	0x00000000
        /*0010*/ 	.short	0x0007
        /*0012*/ 	.short	0x0034
        /*0014*/ 	.byte	0x00, 0xf0, 0x11, 0x00


	//----- nvinfo : EIATTR_KPARAM_INFO
	.align		4
.L_15:
        /*0018*/ 	.byte	0x04, 0x17
        /*001a*/ 	.short	(.L_17 - .L_16)
.L_16:
        /*001c*/ 	.word	0x00000000
        /*0020*/ 	.short	0x0006
        /*0022*/ 	.short	0x0030
        /*0024*/ 	.byte	0x00, 0xf0, 0x11, 0x00


	//----- nvinfo : EIATTR_KPARAM_INFO
	.align		4
.L_17:
        /*0028*/ 	.byte	0x04, 0x17
        /*002a*/ 	.short	(.L_19 - .L_18)
.L_18:
        /*002c*/ 	.word	0x00000000
        /*0030*/ 	.short	0x0005
        /*0032*/ 	.short	0x0028
        /*0034*/ 	.byte	0x00, 0xf5, 0x21, 0x00


	//----- nvinfo : EIATTR_KPARAM_INFO
	.align		4
.L_19:
        /*0038*/ 	.byte	0x04, 0x17
        /*003a*/ 	.short	(.L_21 - .L_20)
.L_20:
        /*003c*/ 	.word	0x00000000
        /*0040*/ 	.short	0x0004
        /*0042*/ 	.short	0x0020
        /*0044*/ 	.byte	0x00, 0xf5, 0x21, 0x00


	//----- nvinfo : EIATTR_KPARAM_INFO
	.align		4
.L_21:
        /*0048*/ 	.byte	0x04, 0x17
        /*004a*/ 	.short	(.L_23 - .L_22)
.L_22:
        /*004c*/ 	.word	0x00000000
        /*0050*/ 	.short	0x0003
        /*0052*/ 	.short	0x0018
        /*0054*/ 	.byte	0x00, 0xf0, 0x11, 0x00


	//----- nvinfo : EIATTR_KPARAM_INFO
	.align		4
.L_23:
        /*0058*/ 	.byte	0x04, 0x17
        /*005a*/ 	.short	(.L_25 - .L_24)
.L_24:
        /*005c*/ 	.word	0x00000000
        /*0060*/ 	.short	0x0002
        /*0062*/ 	.short	0x0010
        /*0064*/ 	.byte	0x00, 0xf5, 0x21, 0x00


	//----- nvinfo : EIATTR_KPARAM_INFO
	.align		4
.L_25:
        /*0068*/ 	.byte	0x04, 0x17
        /*006a*/ 	.short	(.L_27 - .L_26)
.L_26:
        /*006c*/ 	.word	0x00000000
        /*0070*/ 	.short	0x0001
        /*0072*/ 	.short	0x0008
        /*0074*/ 	.byte	0x00, 0xf5, 0x21, 0x00


	//----- nvinfo : EIATTR_KPARAM_INFO
	.align		4
.L_27:
        /*0078*/ 	.byte	0x04, 0x17
        /*007a*/ 	.short	(.L_29 - .L_28)
.L_28:
        /*007c*/ 	.word	0x00000000
        /*0080*/ 	.short	0x0000
        /*0082*/ 	.short	0x0000
        /*0084*/ 	.byte	0x00, 0xf0, 0x11, 0x00


	//----- nvinfo : EIATTR_SPARSE_MMA_MASK
	.align		4
.L_29:
        /*0088*/ 	.byte	0x03, 0x50
        /*008a*/ 	.short	0x0000


	//----- nvinfo : EIATTR_MAXREG_COUNT
	.align		4
        /*008c*/ 	.byte	0x03, 0x1b
        /*008e*/ 	.short	0x00ff


	//----- nvinfo : EIATTR_MERCURY_ISA_VERSION
	.align		4
        /*0090*/ 	.byte	0x03, 0x5f
        /*0092*/ 	.short	0x0101


	//----- nvinfo : EIATTR_VRC_CTA_INIT_COUNT
	.align		4
        /*0094*/ 	.byte	0x02, 0x4a
	.zero		1
	.zero		1


	//----- nvinfo : EIATTR_EXIT_INSTR_OFFSETS
	.align		4
        /*0098*/ 	.byte	0x04, 0x1c
        /*009a*/ 	.short	(.L_31 - .L_30)


	//   ....[0]....
.L_30:
        /*009c*/ 	.word	0x00000070


	//   ....[1]....
        /*00a0*/ 	.word	0x00000100


	//   ....[2]....
        /*00a4*/ 	.word	0x000001a0


	//   ....[3]....
        /*00a8*/ 	.word	0x00000220


	//----- nvinfo : EIATTR_CBANK_PARAM_SIZE
	.align		4
.L_31:
        /*00ac*/ 	.byte	0x03, 0x19
        /*00ae*/ 	.short	0x0038


	//----- nvinfo : EIATTR_PARAM_CBANK
	.align		4
        /*00b0*/ 	.byte	0x04, 0x0a
        /*00b2*/ 	.short	(.L_33 - .L_32)
	.align		4
.L_32:
        /*00b4*/ 	.word	index@(.nv.constant0._Z4sendiPKiP8NodeDataiS0_Piii)
        /*00b8*/ 	.short	0x0380
        /*00ba*/ 	.short	0x0038


	//----- nvinfo : EIATTR_SW_WAR
	.align		4
.L_33:
        /*00bc*/ 	.byte	0x04, 0x36
        /*00be*/ 	.short	(.L_35 - .L_34)
.L_34:
        /*00c0*/ 	.word	0x00000008
.L_35:


//--------------------- .nv.info._Z4recviPKiP8NodeDataiS0_S0_i --------------------------
	.section	.nv.info._Z4recviPKiP8NodeDataiS0_S0_i,"",@"SHT_CUDA_INFO"
	.sectionflags	@""
	.align	4


	//----- nvinfo : EIATTR_CUDA_API_VERSION
	.align		4
        /*0000*/ 	.byte	0x04, 0x37
        /*0002*/ 	.short	(.L_37 - .L_36)
.L_36:
        /*0004*/ 	.word	0x00000082


	//----- nvinfo : EIATTR_KPARAM_INFO
	.align		4
.L_37:
        /*0008*/ 	.byte	0x04, 0x17
        /*000a*/ 	.short	(.L_39 - .L_38)
.L_38:
        /*000c*/ 	.word	0x00000000
        /*0010*/ 	.short	0x0006
        /*0012*/ 	.short	0x0030
        /*0014*/ 	.byte	0x00, 0xf0, 0x11, 0x00


	//----- nvinfo : EIATTR_KPARAM_INFO
	.align		4
.L_39:
        /*0018*/ 	.byte	0x04, 0x17
        /*001a*/ 	.short	(.L_41 - .L_40)
.L_40:
        /*001c*/ 	.word	0x00000000
        /*0020*/ 	.short	0x0005
        /*0022*/ 	.short	0x0028
        /*0024*/ 	.byte	0x00, 0xf5, 0x21, 0x00


	//----- nvinfo : EIATTR_KPARAM_INFO
	.align		4
.L_41:
        /*0028*/ 	.byte	0x04, 0x17
        /*002a*/ 	.short	(.L_43 - .L_42)
.L_42:
        /*002c*/ 	.word	0x00000000
        /*0030*/ 	.short	0x0004
        /*0032*/ 	.short	0x0020
        /*0034*/ 	.byte	0x00, 0xf5, 0x21, 0x00


	//----- nvinfo : EIATTR_KPARAM_INFO
	.align		4
.L_43:
        /*0038*/ 	.byte	0x04, 0x17
        /*003a*/ 	.short	(.L_45 - .L_44)
.L_44:
        /*003c*/ 	.word	0x00000000
        /*0040*/ 	.short	0x0003
        /*0042*/ 	.short	0x0018
        /*0044*/ 	.byte	0x00, 0xf0, 0x11, 0x00


	//----- nvinfo : EIATTR_KPARAM_INFO
	.align		4
.L_45:
        /*0048*/ 	.byte	0x04, 0x17
        /*004a*/ 	.short	(.L_47 - .L_46)
.L_46:
        /*004c*/ 	.word	0x00000000
        /*0050*/ 	.short	0x0002
        /*0052*/ 	.short	0x0010
        /*0054*/ 	.byte	0x00, 0xf5, 0x21, 0x00


	//----- nvinfo : EIATTR_KPARAM_INFO
	.align		4
.L_47:
        /*0058*/ 	.byte	0x04, 0x17
        /*005a*/ 	.short	(.L_49 - .L_48)
.L_48:
        /*005c*/ 	.word	0x00000000
        /*0060*/ 	.short	0x0001
        /*0062*/ 	.short	0x0008
        /*0064*/ 	.byte	0x00, 0xf5, 0x21, 0x00


	//----- nvinfo : EIATTR_KPARAM_INFO
	.align		4
.L_49:
        /*0068*/ 	.byte	0x04, 0x17
        /*006a*/ 	.short	(.L_51 - .L_50)
.L_50:
        /*006c*/ 	.word	0x00000000
        /*0070*/ 	.short	0x0000
        /*0072*/ 	.short	0x0000
        /*0074*/ 	.byte	0x00, 0xf0, 0x11, 0x00


	//----- nvinfo : EIATTR_SPARSE_MMA_MASK
	.align		4
.L_51:
        /*0078*/ 	.byte	0x03, 0x50
        /*007a*/ 	.short	0x0000


	//----- nvinfo : EIATTR_MAXREG_COUNT
	.align		4
        /*007c*/ 	.byte	0x03, 0x1b
        /*007e*/ 	.short	0x00ff


	//----- nvinfo : EIATTR_MERCURY_ISA_VERSION
	.align		4
        /*0080*/ 	.byte	0x03, 0x5f
        /*0082*/ 	.short	0x0101


	//----- nvinfo : EIATTR_VRC_CTA_INIT_COUNT
	.align		4
        /*0084*/ 	.byte	0x02, 0x4a
	.zero		1
	.zero		1


	//----- nvinfo : EIATTR_EXIT_INSTR_OFFSETS
	.align		4
        /*0088*/ 	.byte	0x04, 0x1c
        /*008a*/ 	.short	(.L_53 - .L_52)


	//   ....[0]....
.L_52:
        /*008c*/ 	.word	0x00000070


	//   ....[1]....
        /*0090*/ 	.word	0x00000140


	//   ....[2]....
        /*0094*/ 	.word	0x00000170


	//   ....[3]....
        /*0098*/ 	.word	0x00000600


	//----- nvinfo : EIATTR_CBANK_PARAM_SIZE
	.align		4
.L_53:
        /*009c*/ 	.byte	0x03, 0x19
        /*009e*/ 	.short	0x0034


	//----- nvinfo : EIATTR_PARAM_CBANK
	.align		4
        /*00a0*/ 	.byte	0x04, 0x0a
        /*00a2*/ 	.short	(.L_55 - .L_54)
	.align		4
.L_54:
        /*00a4*/ 	.word	index@(.nv.constant0._Z4recviPKiP8NodeDataiS0_S0_i)
        /*00a8*/ 	.short	0x0380
        /*00aa*/ 	.short	0x0034


	//----- nvinfo : EIATTR_SW_WAR
	.align		4
.L_55:
        /*00ac*/ 	.byte	0x04, 0x36
        /*00ae*/ 	.short	(.L_57 - .L_56)
.L_56:
        /*00b0*/ 	.word	0x00000008
.L_57:


//--------------------- .nv.callgraph             --------------------------
	.section	.nv.callgraph,"",@"SHT_CUDA_CALLGRAPH"
	.align	4
	.sectionentsize	8
	.align		4
        /*0000*/ 	.word	0x00000000
	.align		4
        /*0004*/ 	.word	0xffffffff
	.align		4
        /*0008*/ 	.word	0x00000000
	.align		4
        /*000c*/ 	.word	0xfffffffe
	.align		4
        /*0010*/ 	.word	0x00000000
	.align		4
        /*0014*/ 	.word	0xfffffffd
	.align		4
        /*0018*/ 	.word	0x00000000
	.align		4
        /*001c*/ 	.word	0xfffffffc


//--------------------- .text._Z4sendiPKiP8NodeDataiS0_Piii --------------------------
	.section	.text._Z4sendiPKiP8NodeDataiS0_Piii,"ax",@progbits
	.align	128
        .global         _Z4sendiPKiP8NodeDataiS0_Piii
        .type           _Z4sendiPKiP8NodeDataiS0_Piii,@function
        .size           _Z4sendiPKiP8NodeDataiS0_Piii,(.L_x_3 - _Z4sendiPKiP8NodeDataiS0_Piii)
        .other          _Z4sendiPKiP8NodeDataiS0_Piii,@"STO_CUDA_ENTRY STV_DEFAULT"
_Z4sendiPKiP8NodeDataiS0_Piii:
.text._Z4sendiPKiP8NodeDataiS0_Piii:
[----:B------:R-:W-:Y:S01]  /*0000*/  LDC R1, c[0x0][0x37c] ;  /* 0x0000df00ff017b82 */ /* 0x000fe20000000800 */
[----:B------:R-:W0:Y:S07]  /*0010*/  S2R R7, SR_TID.X ;  /* 0x0000000000077919 */ /* 0x000e2e0000002100 */
[----:B------:R-:W0:Y:S01]  /*0020*/  S2UR UR4, SR_CTAID.X ;  /* 0x00000000000479c3 */ /* 0x000e220000002500 */
[----:B------:R-:W1:Y:S07]  /*0030*/  LDCU UR5, c[0x0][0x398] ;  /* 0x00007300ff0577ac */ /* 0x000e6e0008000800 */
[----:B------:R-:W0:Y:S02]  /*0040*/  LDC R0, c[0x0][0x360] ;  /* 0x0000d800ff007b82 */ /* 0x000e240000000800 */
[----:B0-----:R-:W-:-:S05]  /*0050*/  IMAD R7, R0, UR4, R7 ;  /* 0x0000000400077c24 */ /* 0x001fca000f8e0207 */
[----:B-1----:R-:W-:-:S13]  /*0060*/  ISETP.GE.AND P0, PT, R7, UR5, PT ;  /* 0x0000000507007c0c */ /* 0x002fda000bf06270 */
[----:B------:R-:W-:Y:S05]  /*0070*/  @P0 EXIT ;  /* 0x000000000000094d */ /* 0x000fea0003800000 */
[----:B------:R-:W0:Y:S01]  /*0080*/  LDC.64 R4, c[0x0][0x3a0] ;  /* 0x0000e800ff047b82 */ /* 0x000e220000000a00 */
[----:B------:R-:W1:Y:S07]  /*0090*/  LDCU.64 UR4, c[0x0][0x358] ;  /* 0x00006b00ff0477ac */ /* 0x000e6e0008000a00 */
[----:B------:R-:W2:Y:S01]  /*00a0*/  LDC.64 R2, c[0x0][0x390] ;  /* 0x0000e400ff027b82 */ /* 0x000ea20000000a00 */
[----:B0-----:R-:W-:-:S06]  /*00b0*/  IMAD.WIDE R4, R7, 0x4, R4 ;  /* 0x0000000407047825 */ /* 0x001fcc00078e0204 */
[----:B-1----:R-:W2:Y:S02]  /*00c0*/  LDG.E R5, desc[UR4][R4.64] ;  /* 0x0000000404057981 */ /* 0x002ea4000c1e1900 */
[----:B--2---:R-:W-:-:S05]  /*00d0*/  IMAD.WIDE R2, R5, 0x20, R2 ;  /* 0x0000002005027825 */ /* 0x004fca00078e0202 */
[----:B------:R-:W2:Y:S02]  /*00e0*/  LDG.E.U8 R0, desc[UR4][R2.64+0x1c] ;  /* 0x00001c0402007981 */ /* 0x000ea4000c1e1100 */
[----:B--2---:R-:W-:-:S13]  /*00f0*/  ISETP.NE.AND P0, PT, R0, RZ, PT ;  /* 0x000000ff0000720c */ /* 0x004fda0003f05270 */
[----:B------:R-:W-:Y:S05]  /*0100*/  @P0 EXIT ;  /* 0x000000000000094d */ /* 0x000fea0003800000 */
[----:B------:R-:W2:Y:S04]  /*0110*/  LDG.E R4, desc[UR4][R2.64] ;  /* 0x0000000402047981 */ /* 0x000ea8000c1e1900 */
[----:B------:R-:W2:Y:S04]  /*0120*/  LDG.E R5, desc[UR4][R2.64+0x10] ;  /* 0x0000100402057981 */ /* 0x000ea8000c1e1900 */
[----:B------:R-:W3:Y:S04]  /*0130*/  LDG.E R0, desc[UR4][R2.64+0x4] ;  /* 0x0000040402007981 */ /* 0x000ee8000c1e1900 */
[----:B------:R-:W4:Y:S04]  /*0140*/  LDG.E R11, desc[UR4][R2.64+0xc] ;  /* 0x00000c04020b7981 */ /* 0x000f28000c1e1900 */
[----:B------:R-:W5:Y:S01]  /*0150*/  LDG.E R9, desc[UR4][R2.64+0x18] ;  /* 0x0000180402097981 */ /* 0x000f62000c1e1900 */
[----:B--2---:R-:W-:-:S04]  /*0160*/  FADD R5, R4, R5 ;  /* 0x0000000504057221 */ /* 0x004fc80000000000 */
[----:B---3--:R-:W-:-:S05]  /*0170*/  FMUL R0, R0, R5 ;  /* 0x0000000500007220 */ /* 0x008fca0000400000 */
[----:B----4-:R-:W-:Y:S01]  /*0180*/  FSETP.GE.AND P0, PT, R0, R11, PT ;  /* 0x0000000b0000720b */ /* 0x010fe20003f06000 */
[----:B-----5:R0:W-:-:S12]  /*0190*/  STG.E desc[UR4][R2.64+0x14], R9 ;  /* 0x0000140902007986 */ /* 0x0201d8000c101904 */
[----:B------:R-:W-:Y:S05]  /*01a0*/  @!P0 EXIT ;  /* 0x000000000000894d */ /* 0x000fea0003800000 */
[----:B------:R-:W0:Y:S01]  /*01b0*/  LDC.64 R10, c[0x0][0x3b0] ;  /* 0x0000ec00ff0a7b82 */ /* 0x000e220000000a00 */
[----:B------:R-:W-:-:S07]  /*01c0*/  HFMA2 R0, -RZ, RZ, 0, 5.9604644775390625e-08 ;  /* 0x00000001ff007431 */ /* 0x000fce00000001ff */
[----:B------:R-:W1:Y:S01]  /*01d0*/  LDC.64 R4, c[0x0][0x3a8] ;  /* 0x0000ea00ff047b82 */ /* 0x000e620000000a00 */
[----:B------:R-:W-:Y:S01]  /*01e0*/  STG.E.U8 desc[UR4][R2.64+0x1d], R0 ;  /* 0x00001d0002007986 */ /* 0x000fe2000c101104 */
[----:B0-----:R-:W-:Y:S01]  /*01f0*/  IADD3 R9, PT, PT, R9, R11, R10 ;  /* 0x0000000b09097210 */ /* 0x001fe20007ffe00a */
[----:B-1----:R-:W-:-:S05]  /*0200*/  IMAD.WIDE R4, R7, 0x4, R4 ;  /* 0x0000000407047825 */ /* 0x002fca00078e0204 */
[----:B------:R-:W-:Y:S01]  /*0210*/  STG.E desc[UR4][R4.64], R9 ;  /* 0x0000000904007986 */ /* 0x000fe2000c101904 */
[----:B------:R-:W-:Y:S05]  /*0220*/  EXIT ;  /* 0x000000000000794d */ /* 0x000fea0003800000 */
.L_x_0:
[----:B------:R-:W-:-:S00]  /*0230*/  BRA `(.L_x_0) ;  /* 0xfffffffc00fc7947 */ /* 0x000fc0000383ffff */
[----:B------:R-:W-:-:S00]  /*0240*/  NOP ;  /* 0x0000000000007918 */ /* 0x000fc00000000000 */
        /* <DEDUP_REMOVED lines=11> */
.L_x_3:


//--------------------- .text._Z4recviPKiP8NodeDataiS0_S0_i --------------------------
	.section	.text._Z4recviPKiP8NodeDataiS0_S0_i,"ax",@progbits
	.align	128
        .global         _Z4recviPKiP8NodeDataiS0_S0_i
        .type           _Z4recviPKiP8NodeDataiS0_S0_i,@function
        .size           _Z4recviPKiP8NodeDataiS0_S0_i,(.L_x_4 - _Z4recviPKiP8NodeDataiS0_S0_i)
        .other          _Z4recviPKiP8NodeDataiS0_S0_i,@"STO_CUDA_ENTRY STV_DEFAULT"
_Z4recviPKiP8NodeDataiS0_S0_i:
.text._Z4recviPKiP8NodeDataiS0_S0_i:
        /* <DEDUP_REMOVED lines=10> */
[----:B------:R-:W2:Y:S08]  /*00a0*/  LDC.64 R4, c[0x0][0x3a8] ;  /* 0x0000ea00ff047b82 */ /* 0x000eb00000000a00 */
[----:B------:R-:W3:Y:S01]  /*00b0*/  LDC.64 R2, c[0x0][0x390] ;  /* 0x0000e400ff027b82 */ /* 0x000ee20000000a00 */
[----:B0-----:R-:W-:-:S06]  /*00c0*/  IMAD.WIDE R6, R9, 0x4, R6 ;  /* 0x0000000409067825 */ /* 0x001fcc00078e0206 */
[----:B-1----:R-:W3:Y:S01]  /*00d0*/  LDG.E R7, desc[UR4][R6.64] ;  /* 0x0000000406077981 */ /* 0x002ee2000c1e1900 */
[----:B--2---:R-:W-:-:S05]  /*00e0*/  IMAD.WIDE R4, R9, 0x4, R4 ;  /* 0x0000000409047825 */ /* 0x004fca00078e0204 */
[----:B------:R-:W2:Y:S01]  /*00f0*/  LDG.E R13, desc[UR4][R4.64] ;  /* 0x00000004040d7981 */ /* 0x000ea2000c1e1900 */
[----:B---3--:R-:W-:-:S05]  /*0100*/  IMAD.WIDE R2, R7, 0x20, R2 ;  /* 0x0000002007027825 */ /* 0x008fca00078e0202 */
[----:B------:R-:W3:Y:S01]  /*0110*/  LDG.E.U8 R9, desc[UR4][R2.64+0x1d] ;  /* 0x00001d0402097981 */ /* 0x000ee2000c1e1100 */
[----:B--2---:R-:W-:-:S03]  /*0120*/  ISETP.GE.AND P0, PT, R13, 0x1, PT ;  /* 0x000000010d00780c */ /* 0x004fc60003f06270 */
[----:B---3--:R0:W-:Y:S10]  /*0130*/  STG.E.U8 desc[UR4][R2.64+0x1c], R9 ;  /* 0x00001c0902007986 */ /* 0x0081f4000c101104 */
[----:B------:R-:W-:Y:S05]  /*0140*/  @!P0 EXIT ;  /* 0x000000000000894d */ /* 0x000fea0003800000 */
[----:B------:R-:W2:Y:S02]  /*0150*/  LDG.E R0, desc[UR4][R2.64+0x14] ;  /* 0x0000140402007981 */ /* 0x000ea4000c1e1900 */
[----:B--2---:R-:W-:-:S13]  /*0160*/  ISETP.GT.AND P0, PT, R13, R0, PT ;  /* 0x000000000d00720c */ /* 0x004fda0003f04270 */
[----:B------:R-:W-:Y:S05]  /*0170*/  @!P0 EXIT ;  /* 0x000000000000894d */ /* 0x000fea0003800000 */
[----:B------:R1:W-:Y:S01]  /*0180*/  REDG.E.MAX.S32.STRONG.GPU desc[UR4][R2.64+0x18], R13 ;  /* 0x0000180d0200798e */ /* 0x0003e2000d12e304 */
[----:B------:R-:W2:Y:S03]  /*0190*/  LDCU UR6, c[0x0][0x3b0] ;  /* 0x00007600ff0677ac */ /* 0x000ea60008000800 */
[----:B------:R-:W3:Y:S04]  /*01a0*/  LDG.E R0, desc[UR4][R2.64+0x8] ;  /* 0x0000080402007981 */ /* 0x000ee8000c1e1900 */
[----:B0-----:R-:W4:Y:S01]  /*01b0*/  LDG.E R9, desc[UR4][R2.64+0x4] ;  /* 0x0000040402097981 */ /* 0x001f22000c1e1900 */
[----:B------:R-:W-:Y:S01]  /*01c0*/  UMOV UR7, 0x3f847ae1 ;  /* 0x3f847ae100077882 */ /* 0x000fe20000000000 */
[----:B------:R-:W-:-:S02]  /*01d0*/  IMAD.MOV.U32 R6, RZ, RZ, 0x652b82fe ;  /* 0x652b82feff067424 */ /* 0x000fc400078e00ff */
[----:B------:R-:W-:Y:S01]  /*01e0*/  IMAD.MOV.U32 R7, RZ, RZ, 0x3ff71547 ;  /* 0x3ff71547ff077424 */ /* 0x000fe200078e00ff */
[----:B--2---:R-:W0:Y:S01]  /*01f0*/  I2F.F64 R4, UR6 ;  /* 0x0000000600047d12 */ /* 0x004e220008201c00 */
[----:B------:R-:W-:Y:S02]  /*0200*/  UMOV UR6, 0x47ae147b ;  /* 0x47ae147b00067882 */ /* 0x000fe40000000000 */
[----:B0-----:R-:W-:Y:S01]  /*0210*/  DMUL R4, R4, -UR6 ;  /* 0x8000000604047c28 */ /* 0x001fe20008000000 */
[----:B------:R-:W-:Y:S01]  /*0220*/  UMOV UR6, 0xfefa39ef ;  /* 0xfefa39ef00067882 */ /* 0x000fe20000000000 */
[----:B------:R-:W-:-:S06]  /*0230*/  UMOV UR7, 0x3fe62e42 ;  /* 0x3fe62e4200077882 */ /* 0x000fcc0000000000 */
[----:B------:R-:W-:Y:S02]  /*0240*/  DFMA R6, R4, R6, 6.75539944105574400000e+15 ;  /* 0x433800000406742b */ /* 0x000fe40000000006 */
[----:B------:R-:W-:-:S06]  /*0250*/  FSETP.GEU.AND P0, PT, |R5|, 4.1917929649353027344, PT ;  /* 0x4086232b0500780b */ /* 0x000fcc0003f0e200 */
[----:B------:R-:W-:-:S08]  /*0260*/  DADD R10, R6, -6.75539944105574400000e+15 ;  /* 0xc3380000060a7429 */ /* 0x000fd00000000000 */
[----:B-1----:R-:W-:Y:S01]  /*0270*/  DFMA R12, R10, -UR6, R4 ;  /* 0x800000060a0c7c2b */ /* 0x002fe20008000004 */
[----:B------:R-:W-:Y:S01]  /*0280*/  UMOV UR6, 0x3b39803f ;  /* 0x3b39803f00067882 */ /* 0x000fe20000000000 */
[----:B------:R-:W-:-:S06]  /*0290*/  UMOV UR7, 0x3c7abc9e ;  /* 0x3c7abc9e00077882 */ /* 0x000fcc0000000000 */
[----:B------:R-:W-:Y:S01]  /*02a0*/  DFMA R10, R10, -UR6, R12 ;  /* 0x800000060a0a7c2b */ /* 0x000fe2000800000c */
[----:B------:R-:W-:Y:S01]  /*02b0*/  UMOV UR6, 0x69ce2bdf ;  /* 0x69ce2bdf00067882 */ /* 0x000fe20000000000 */
[----:B------:R-:W-:Y:S01]  /*02c0*/  IMAD.MOV.U32 R12, RZ, RZ, -0x35dec16 ;  /* 0xfca213eaff0c7424 */ /* 0x000fe200078e00ff */
[----:B------:R-:W-:Y:S01]  /*02d0*/  MOV R13, 0x3e928af3 ;  /* 0x3e928af3000d7802 */ /* 0x000fe20000000f00 */
[----:B------:R-:W-:-:S05]  /*02e0*/  UMOV UR7, 0x3e5ade15 ;  /* 0x3e5ade1500077882 */ /* 0x000fca0000000000 */
[----:B------:R-:W-:Y:S01]  /*02f0*/  DFMA R12, R10, UR6, R12 ;  /* 0x000000060a0c7c2b */ /* 0x000fe2000800000c */
[----:B------:R-:W-:Y:S01]  /*0300*/  UMOV UR6, 0x62401315 ;  /* 0x6240131500067882 */ /* 0x000fe20000000000 */
[----:B------:R-:W-:-:S06]  /*0310*/  UMOV UR7, 0x3ec71dee ;  /* 0x3ec71dee00077882 */ /* 0x000fcc0000000000 */
[----:B------:R-:W-:Y:S01]  /*0320*/  DFMA R12, R10, R12, UR6 ;  /* 0x000000060a0c7e2b */ /* 0x000fe2000800000c */
        /* <DEDUP_REMOVED lines=20> */
[----:B------:R-:W-:-:S08]  /*0470*/  DFMA R12, R10, R12, UR6 ;  /* 0x000000060a0c7e2b */ /* 0x000fd0000800000c */
[----:B------:R-:W-:-:S08]  /*0480*/  DFMA R14, R10, R12, 1 ;  /* 0x3ff000000a0e742b */ /* 0x000fd0000000000c */
[----:B------:R-:W-:-:S10]  /*0490*/  DFMA R14, R10, R14, 1 ;  /* 0x3ff000000a0e742b */ /* 0x000fd4000000000e */
[----:B------:R-:W-:Y:S01]  /*04a0*/  IMAD.MOV.U32 R8, RZ, RZ, R14 ;  /* 0x000000ffff087224 */ /* 0x000fe200078e000e */
[----:B---3--:R0:W1:Y:S01]  /*04b0*/  F2F.F64.F32 R12, R0 ;  /* 0x00000000000c7310 */ /* 0x0080620000201800 */
[----:B----4-:R-:W-:Y:S01]  /*04c0*/  FADD R10, -R9, R0 ;  /* 0x00000000090a7221 */ /* 0x010fe20000000100 */
[----:B------:R-:W-:-:S06]  /*04d0*/  IMAD R9, R6, 0x100000, R15 ;  /* 0x0010000006097824 */ /* 0x000fcc00078e020f */
[----:B------:R-:W2:Y:S01]  /*04e0*/  F2F.F64.F32 R10, R10 ;  /* 0x0000000a000a7310 */ /* 0x000ea20000201800 */
[----:B0-----:R-:W-:Y:S05]  /*04f0*/  @!P0 BRA `(.L_x_1) ;  /* 0x0000000000348947 */ /* 0x001fea0003800000 */
[----:B------:R-:W-:Y:S01]  /*0500*/  FSETP.GEU.AND P1, PT, |R5|, 4.2275390625, PT ;  /* 0x408748000500780b */ /* 0x000fe20003f2e200 */
[C---:B------:R-:W-:Y:S02]  /*0510*/  DADD R8, R4.reuse, +INF ;  /* 0x7ff0000004087429 */ /* 0x040fe40000000000 */
[----:B------:R-:W-:-:S08]  /*0520*/  DSETP.GEU.AND P0, PT, R4, RZ, PT ;  /* 0x000000ff0400722a */ /* 0x000fd00003f0e000 */
[----:B------:R-:W-:Y:S02]  /*0530*/  FSEL R8, R8, RZ, P0 ;  /* 0x000000ff08087208 */ /* 0x000fe40000000000 */
[----:B------:R-:W-:Y:S01]  /*0540*/  FSEL R9, R9, RZ, P0 ;  /* 0x000000ff09097208 */ /* 0x000fe20000000000 */
[----:B------:R-:W-:Y:S06]  /*0550*/  @P1 BRA `(.L_x_1) ;  /* 0x00000000001c1947 */ /* 0x000fec0003800000 */
[----:B------:R-:W-:Y:S02]  /*0560*/  LEA.HI R0, R6, R6, RZ, 0x1 ;  /* 0x0000000606007211 */ /* 0x000fe400078f08ff */
[----:B------:R-:W-:Y:S02]  /*0570*/  MOV R8, RZ ;  /* 0x000000ff00087202 */ /* 0x000fe40000000f00 */
[----:B------:R-:W-:-:S04]  /*0580*/  SHF.R.S32.HI R5, RZ, 0x1, R0 ;  /* 0x00000001ff057819 */ /* 0x000fc80000011400 */
[----:B------:R-:W-:Y:S01]  /*0590*/  IADD3 R6, PT, PT, R6, -R5, RZ ;  /* 0x8000000506067210 */ /* 0x000fe20007ffe0ff */
[----:B------:R-:W-:-:S03]  /*05a0*/  IMAD R15, R5, 0x100000, R15 ;  /* 0x00100000050f7824 */ /* 0x000fc600078e020f */
[----:B------:R-:W-:-:S06]  /*05b0*/  LEA R9, R6, 0x3ff00000, 0x14 ;  /* 0x3ff0000006097811 */ /* 0x000fcc00078ea0ff */
[----:B------:R-:W-:-:S11]  /*05c0*/  DMUL R8, R14, R8 ;  /* 0x000000080e087228 */ /* 0x000fd60000000000 */
.L_x_1:
[----:B-12---:R-:W-:-:S10]  /*05d0*/  DFMA R10, R10, -R8, R12 ;  /* 0x800000080a0a722b */ /* 0x006fd4000000000c */
[----:B------:R-:W0:Y:S02]  /*05e0*/  F2F.F32.F64 R11, R10 ;  /* 0x0000000a000b7310 */ /* 0x000e240000301000 */
[----:B0-----:R-:W-:Y:S01]  /*05f0*/  ATOMG.E.EXCH.STRONG.GPU PT, RZ, desc[UR4][R2.64+0x4], R11 ;  /* 0x8000040b02ff79a8 */ /* 0x001fe2000c1ef104 */
[----:B------:R-:W-:Y:S05]  /*0600*/  EXIT ;  /* 0x000000000000794d */ /* 0x000fea0003800000 */
.L_x_2:
        /* <DEDUP_REMOVED lines=15> */
.L_x_4:


//--------------------- .nv.shared.reserved.0     --------------------------
	.section	.nv.shared.reserved.0,"aw",@nobits
	.weak		__nv_reservedSMEM_offset_0_alias
	.size		__nv_reservedSMEM_offset_0_alias, 0, 64
	.other		__nv_reservedSMEM_offset_0_alias,@"STO_CUDA_RESERVED_SHARED STV_DEFAULT"
__nv_reservedSMEM_offset_0_alias:
	.zero		0
	.zero		64


//--------------------- .nv.constant0._Z4sendiPKiP8NodeDataiS0_Piii --------------------------
	.section	.nv.constant0._Z4sendiPKiP8NodeDataiS0_Piii,"a",@progbits
	.sectionflags	@""
	.align	4
.nv.constant0._Z4sendiPKiP8NodeDataiS0_Piii:
	.zero		952


//--------------------- .nv.constant0._Z4recviPKiP8NodeDataiS0_S0_i --------------------------
	.section	.nv.constant0._Z4recviPKiP8NodeDataiS0_S0_i,"a",@progbits
	.sectionflags	@""
	.align	4
.nv.constant0._Z4recviPKiP8NodeDataiS0_S0_i:
	.zero		948


//--------------------- SYMBOLS --------------------------

	.type		.nv.reservedSmem.offset0,@object
	.size		.nv.reservedSmem.offset0,0x4
